//
// Generated by NVIDIA NVVM Compiler
//
// Compiler Build ID: CL-36424714
// Cuda compilation tools, release 13.0, V13.0.88
// Based on NVVM 20.0.0
//

.version 9.0
.target sm_100
.address_size 64

	// .globl	_Z11dot_productPdS_S_
// _ZZ11dot_productPdS_S_E4temp has been demoted

.visible .entry _Z11dot_productPdS_S_(
	.param .u64 .ptr .align 1 _Z11dot_productPdS_S__param_0,
	.param .u64 .ptr .align 1 _Z11dot_productPdS_S__param_1,
	.param .u64 .ptr .align 1 _Z11dot_productPdS_S__param_2
)
{
	.reg .pred 	%p<6>;
	.reg .b32 	%r<13>;
	.reg .b64 	%rd<11>;
	.reg .b64 	%fd<9>;
	// demoted variable
	.shared .align 8 .b8 _ZZ11dot_productPdS_S_E4temp[8192];
	ld.param.u64 	%rd1, [_Z11dot_productPdS_S__param_0];
	ld.param.u64 	%rd2, [_Z11dot_productPdS_S__param_1];
	ld.param.u64 	%rd3, [_Z11dot_productPdS_S__param_2];
	mov.u32 	%r1, %tid.x;
	mov.u32 	%r7, %ctaid.x;
	mov.u32 	%r12, %ntid.x;
	mad.lo.s32 	%r3, %r7, %r12, %r1;
	setp.gt.s32 	%p1, %r3, 9999999;
	shl.b32 	%r8, %r1, 3;
	mov.u32 	%r9, _ZZ11dot_productPdS_S_E4temp;
	add.s32 	%r4, %r9, %r8;
	@%p1 bra 	$L__BB0_2;
	cvta.to.global.u64 	%rd5, %rd1;
	cvta.to.global.u64 	%rd6, %rd2;
	mul.wide.s32 	%rd7, %r3, 8;
	add.s64 	%rd8, %rd5, %rd7;
	ld.global.f64 	%fd1, [%rd8];
	add.s64 	%rd9, %rd6, %rd7;
	ld.global.f64 	%fd2, [%rd9];
	mul.f64 	%fd3, %fd1, %fd2;
	st.shared.f64 	[%r4], %fd3;
	bra.uni 	$L__BB0_3;
$L__BB0_2:
	mov.b64 	%rd4, 0;
	st.shared.u64 	[%r4], %rd4;
$L__BB0_3:
	bar.sync 	0;
	setp.lt.u32 	%p2, %r12, 2;
	@%p2 bra 	$L__BB0_7;
$L__BB0_4:
	shr.u32 	%r6, %r12, 1;
	setp.ge.u32 	%p3, %r1, %r6;
	@%p3 bra 	$L__BB0_6;
	shl.b32 	%r10, %r6, 3;
	add.s32 	%r11, %r4, %r10;
	ld.shared.f64 	%fd4, [%r11];
	ld.shared.f64 	%fd5, [%r4];
	add.f64 	%fd6, %fd4, %fd5;
	st.shared.f64 	[%r4], %fd6;
$L__BB0_6:
	bar.sync 	0;
	setp.gt.u32 	%p4, %r12, 3;
	mov.u32 	%r12, %r6;
	@%p4 bra 	$L__BB0_4;
$L__BB0_7:
	setp.ne.s32 	%p5, %r1, 0;
	@%p5 bra 	$L__BB0_9;
	ld.shared.f64 	%fd7, [_ZZ11dot_productPdS_S_E4temp];
	cvta.to.global.u64 	%rd10, %rd3;
	atom.global.add.f64 	%fd8, [%rd10], %fd7;
$L__BB0_9:
	ret;

}


// ===== COMPILED SASS (sm_100) =====

	.target	sm_100

	.elftype	@"ET_EXEC"


//--------------------- .note.nv.tkinfo           --------------------------
	.section	.note.nv.tkinfo,"",@"SHT_NOTE"
	.sectionflags	@"SHF_NOTE_NV_TKINFO"
	.tkinfo
        /*0018*/ 	.word	0x00000002
        /*0030*/ 	.string	""
        /*0030*/ 	.string	"ptxas"
        /*0030*/ 	.string	"Cuda compilation tools, release 13.0, V13.0.88"
        /*0030*/ 	.string	"Build cuda_13.0.r13.0/compiler.36424714_0"
        /*0030*/ 	.string	"-arch sm_100 -m 64 "



//--------------------- .note.nv.cuinfo           --------------------------
	.section	.note.nv.cuinfo,"",@"SHT_NOTE"
	.sectionflags	@"SHF_NOTE_NV_CUINFO"
        /*0018*/ 	.short	0x0002
        /*001a*/ 	.short	0x0064
        /*001c*/ 	.short	0x0082
	.zero		2


//--------------------- .nv.info                  --------------------------
	.section	.nv.info,"",@"SHT_CUDA_INFO"
	.align	4


	//----- nvinfo : EIATTR_REGCOUNT
	.align		4
        /*0000*/ 	.byte	0x04, 0x2f
        /*0002*/ 	.short	(.L_1 - .L_0)
	.align		4
.L_0:
        /*0004*/ 	.word	index@(_Z11dot_productPdS_S_)
        /*0008*/ 	.word	0x0000000e


	//----- nvinfo : EIATTR_FRAME_SIZE
	.align		4
.L_1:
        /*000c*/ 	.byte	0x04, 0x11
        /*000e*/ 	.short	(.L_3 - .L_2)
	.align		4
.L_2:
        /*0010*/ 	.word	index@(_Z11dot_productPdS_S_)
        /*0014*/ 	.word	0x00000000


	//----- nvinfo : EIATTR_MIN_STACK_SIZE
	.align		4
.L_3:
        /*0018*/ 	.byte	0x04, 0x12
        /*001a*/ 	.short	(.L_5 - .L_4)
	.align		4
.L_4:
        /*001c*/ 	.word	index@(_Z11dot_productPdS_S_)
        /*0020*/ 	.word	0x00000000
.L_5:


//--------------------- .nv.compat                --------------------------
	.section	.nv.compat,"",@"SHT_CUDA_COMPAT_INFO"
	.align	4
        /*0000*/ 	.byte	0x02, 0x09, 0x00, 0x00, 0x02, 0x02, 0x01, 0x00, 0x02, 0x05, 0x05, 0x00, 0x03, 0x07, 0x01, 0x01
        /*0010*/ 	.byte	0x02, 0x03, 0x00, 0x00, 0x02, 0x06, 0x01, 0x00, 0x04, 0x0b, 0x08, 0x00, 0x01, 0x00, 0x00, 0x00
        /*0020*/ 	.byte	0x00, 0x00, 0x00, 0x00


//--------------------- .nv.info._Z11dot_productPdS_S_ --------------------------
	.section	.nv.info._Z11dot_productPdS_S_,"",@"SHT_CUDA_INFO"
	.sectionflags	@""
	.align	4


	//----- nvinfo : EIATTR_CUDA_API_VERSION
	.align		4
        /*0000*/ 	.byte	0x04, 0x37
        /*0002*/ 	.short	(.L_7 - .L_6)
.L_6:
        /*0004*/ 	.word	0x00000082


	//----- nvinfo : EIATTR_KPARAM_INFO
	.align		4
.L_7:
        /*0008*/ 	.byte	0x04, 0x17
        /*000a*/ 	.short	(.L_9 - .L_8)
.L_8:
        /*000c*/ 	.word	0x00000000
        /*0010*/ 	.short	0x0002
        /*0012*/ 	.short	0x0010
        /*0014*/ 	.byte	0x00, 0xf5, 0x21, 0x00


	//----- nvinfo : EIATTR_KPARAM_INFO
	.align		4
.L_9:
        /*0018*/ 	.byte	0x04, 0x17
        /*001a*/ 	.short	(.L_11 - .L_10)
.L_10:
        /*001c*/ 	.word	0x00000000
        /*0020*/ 	.short	0x0001
        /*0022*/ 	.short	0x0008
        /*0024*/ 	.byte	0x00, 0xf5, 0x21, 0x00


	//----- nvinfo : EIATTR_KPARAM_INFO
	.align		4
.L_11:
        /*0028*/ 	.byte	0x04, 0x17
        /*002a*/ 	.short	(.L_13 - .L_12)
.L_12:
        /*002c*/ 	.word	0x00000000
        /*0030*/ 	.short	0x0000
        /*0032*/ 	.short	0x0000
        /*0034*/ 	.byte	0x00, 0xf5, 0x21, 0x00


	//----- nvinfo : EIATTR_SPARSE_MMA_MASK
	.align		4
.L_13:
        /*0038*/ 	.byte	0x03, 0x50
        /*003a*/ 	.short	0x0000


	//----- nvinfo : EIATTR_MAXREG_COUNT
	.align		4
        /*003c*/ 	.byte	0x03, 0x1b
        /*003e*/ 	.short	0x00ff


	//----- nvinfo : EIATTR_NUM_BARRIERS
	.align		4
        /*0040*/ 	.byte	0x02, 0x4c
        /*0042*/ 	.byte	0x01
	.zero		1


	//----- nvinfo : EIATTR_MERCURY_ISA_VERSION
	.align		4
        /*0044*/ 	.byte	0x03, 0x5f
        /*0046*/ 	.short	0x0101


	//----- nvinfo : EIATTR_VRC_CTA_INIT_COUNT
	.align		4
        /*0048*/ 	.byte	0x02, 0x4a
	.zero		1
	.zero		1


	//----- nvinfo : EIATTR_EXIT_INSTR_OFFSETS
	.align		4
        /*004c*/ 	.byte	0x04, 0x1c
        /*004e*/ 	.short	(.L_15 - .L_14)


	//   ....[0]....
.L_14:
        /*0050*/ 	.word	0x00000230


	//   ....[1]....
        /*0054*/ 	.word	0x000002a0


	//----- nvinfo : EIATTR_CBANK_PARAM_SIZE
	.align		4
.L_15:
        /*0058*/ 	.byte	0x03, 0x19
        /*005a*/ 	.short	0x0018


	//----- nvinfo : EIATTR_PARAM_CBANK
	.align		4
        /*005c*/ 	.byte	0x04, 0x0a
        /*005e*/ 	.short	(.L_17 - .L_16)
	.align		4
.L_16:
        /*0060*/ 	.word	index@(.nv.constant0._Z11dot_productPdS_S_)
        /*0064*/ 	.short	0x0380
        /*0066*/ 	.short	0x0018


	//----- nvinfo : EIATTR_SW_WAR
	.align		4
.L_17:
        /*0068*/ 	.byte	0x04, 0x36
        /*006a*/ 	.short	(.L_19 - .L_18)
.L_18:
        /*006c*/ 	.word	0x00000008
.L_19:


//--------------------- .nv.callgraph             --------------------------
	.section	.nv.callgraph,"",@"SHT_CUDA_CALLGRAPH"
	.align	4
	.sectionentsize	8
	.align		4
        /*0000*/ 	.word	0x00000000
	.align		4
        /*0004*/ 	.word	0xffffffff
	.align		4
        /*0008*/ 	.word	0x00000000
	.align		4
        /*000c*/ 	.word	0xfffffffe
	.align		4
        /*0010*/ 	.word	0x00000000
	.align		4
        /*0014*/ 	.word	0xfffffffd
	.align		4
        /*0018*/ 	.word	0x00000000
	.align		4
        /*001c*/ 	.word	0xfffffffc


//--------------------- .text._Z11dot_productPdS_S_ --------------------------
	.section	.text._Z11dot_productPdS_S_,"ax",@progbits
	.align	128
        .global         _Z11dot_productPdS_S_
        .type           _Z11dot_productPdS_S_,@function
        .size           _Z11dot_productPdS_S_,(.L_x_3 - _Z11dot_productPdS_S_)
        .other          _Z11dot_productPdS_S_,@"STO_CUDA_ENTRY STV_DEFAULT"
_Z11dot_productPdS_S_:
.text._Z11dot_productPdS_S_:
[----:B------:R-:W-:Y:S01]  /*0000*/  LDC R1, c[0x0][0x37c] ;  /* 0x0000df00ff017b82 */ /* 0x000fe20000000800 */
[----:B------:R-:W0:Y:S07]  /*0010*/  S2R R11, SR_TID.X ;  /* 0x00000000000b7919 */ /* 0x000e2e0000002100 */
[----:B------:R-:W0:Y:S01]  /*0020*/  S2UR UR4, SR_CTAID.X ;  /* 0x00000000000479c3 */ /* 0x000e220000002500 */
[----:B------:R-:W1:Y:S07]  /*0030*/  LDCU.64 UR6, c[0x0][0x358] ;  /* 0x00006b00ff0677ac */ /* 0x000e6e0008000a00 */
[----:B------:R-:W0:Y:S08]  /*0040*/  LDC R0, c[0x0][0x360] ;  /* 0x0000d800ff007b82 */ /* 0x000e300000000800 */
[----:B------:R-:W2:Y:S08]  /*0050*/  LDC.64 R2, c[0x0][0x380] ;  /* 0x0000e000ff027b82 */ /* 0x000eb00000000a00 */
[----:B------:R-:W3:Y:S01]  /*0060*/  LDC.64 R4, c[0x0][0x388] ;  /* 0x0000e200ff047b82 */ /* 0x000ee20000000a00 */
[----:B0-----:R-:W-:-:S05]  /*0070*/  IMAD R7, R0, UR4, R11 ;  /* 0x0000000400077c24 */ /* 0x001fca000f8e020b */
[----:B------:R-:W-:-:S13]  /*0080*/  ISETP.GT.AND P1, PT, R7, 0x98967f, PT ;  /* 0x0098967f0700780c */ /* 0x000fda0003f24270 */
[----:B--2---:R-:W-:-:S04]  /*0090*/  @!P1 IMAD.WIDE R2, R7, 0x8, R2 ;  /* 0x0000000807029825 */ /* 0x004fc800078e0202 */
[----:B---3--:R-:W-:Y:S02]  /*00a0*/  @!P1 IMAD.WIDE R4, R7, 0x8, R4 ;  /* 0x0000000807049825 */ /* 0x008fe400078e0204 */
[----:B-1----:R-:W2:Y:S04]  /*00b0*/  @!P1 LDG.E.64 R2, desc[UR6][R2.64] ;  /* 0x0000000602029981 */ /* 0x002ea8000c1e1b00 */
[----:B------:R-:W2:Y:S01]  /*00c0*/  @!P1 LDG.E.64 R4, desc[UR6][R4.64] ;  /* 0x0000000604049981 */ /* 0x000ea2000c1e1b00 */
[----:B------:R-:W0:Y:S01]  /*00d0*/  S2UR UR5, SR_CgaCtaId ;  /* 0x00000000000579c3 */ /* 0x000e220000008800 */
[----:B------:R-:W-:Y:S01]  /*00e0*/  UMOV UR4, 0x400 ;  /* 0x0000040000047882 */ /* 0x000fe20000000000 */
[----:B------:R-:W-:Y:S02]  /*00f0*/  ISETP.GE.U32.AND P2, PT, R0, 0x2, PT ;  /* 0x000000020000780c */ /* 0x000fe40003f46070 */
[----:B------:R-:W-:Y:S01]  /*0100*/  ISETP.NE.AND P0, PT, R11, RZ, PT ;  /* 0x000000ff0b00720c */ /* 0x000fe20003f05270 */
[----:B0-----:R-:W-:-:S06]  /*0110*/  ULEA UR4, UR5, UR4, 0x18 ;  /* 0x0000000405047291 */ /* 0x001fcc000f8ec0ff */
[----:B------:R-:W-:Y:S01]  /*0120*/  LEA R9, R11, UR4, 0x3 ;  /* 0x000000040b097c11 */ /* 0x000fe2000f8e18ff */
[----:B--2---:R-:W-:-:S07]  /*0130*/  @!P1 DMUL R6, R2, R4 ;  /* 0x0000000402069228 */ /* 0x004fce0000000000 */
[----:B------:R0:W-:Y:S04]  /*0140*/  @!P1 STS.64 [R9], R6 ;  /* 0x0000000609009388 */ /* 0x0001e80000000a00 */
[----:B------:R0:W-:Y:S01]  /*0150*/  @P1 STS.64 [R9], RZ ;  /* 0x000000ff09001388 */ /* 0x0001e20000000a00 */
[----:B------:R-:W-:Y:S06]  /*0160*/  BAR.SYNC.DEFER_BLOCKING 0x0 ;  /* 0x0000000000007b1d */ /* 0x000fec0000010000 */
[----:B------:R-:W-:Y:S05]  /*0170*/  @!P2 BRA `(.L_x_0) ;  /* 0x00000000002ca947 */ /* 0x000fea0003800000 */
.L_x_1:
[----:B------:R-:W-:-:S04]  /*0180*/  SHF.R.U32.HI R8, RZ, 0x1, R0 ;  /* 0x00000001ff087819 */ /* 0x000fc80000011600 */
[----:B------:R-:W-:-:S13]  /*0190*/  ISETP.GE.U32.AND P1, PT, R11, R8, PT ;  /* 0x000000080b00720c */ /* 0x000fda0003f26070 */
[----:B0-----:R-:W-:Y:S01]  /*01a0*/  @!P1 IMAD R6, R8, 0x8, R9 ;  /* 0x0000000808069824 */ /* 0x001fe200078e0209 */
[----:B------:R-:W-:Y:S04]  /*01b0*/  @!P1 LDS.64 R4, [R9] ;  /* 0x0000000009049984 */ /* 0x000fe80000000a00 */
[----:B------:R-:W0:Y:S02]  /*01c0*/  @!P1 LDS.64 R2, [R6] ;  /* 0x0000000006029984 */ /* 0x000e240000000a00 */
[----:B0-----:R-:W-:-:S07]  /*01d0*/  @!P1 DADD R2, R2, R4 ;  /* 0x0000000002029229 */ /* 0x001fce0000000004 */
[----:B------:R1:W-:Y:S01]  /*01e0*/  @!P1 STS.64 [R9], R2 ;  /* 0x0000000209009388 */ /* 0x0003e20000000a00 */
[----:B------:R-:W-:Y:S01]  /*01f0*/  BAR.SYNC.DEFER_BLOCKING 0x0 ;  /* 0x0000000000007b1d */ /* 0x000fe20000010000 */
[----:B------:R-:W-:Y:S01]  /*0200*/  ISETP.GT.U32.AND P1, PT, R0, 0x3, PT ;  /* 0x000000030000780c */ /* 0x000fe20003f24070 */
[----:B------:R-:W-:-:S12]  /*0210*/  IMAD.MOV.U32 R0, RZ, RZ, R8 ;  /* 0x000000ffff007224 */ /* 0x000fd800078e0008 */
[----:B-1----:R-:W-:Y:S05]  /*0220*/  @P1 BRA `(.L_x_1) ;  /* 0xfffffffc00d41947 */ /* 0x002fea000383ffff */
.L_x_0:
[----:B------:R-:W-:Y:S05]  /*0230*/  @P0 EXIT ;  /* 0x000000000000094d */ /* 0x000fea0003800000 */
[----:B------:R-:W1:Y:S01]  /*0240*/  S2UR UR5, SR_CgaCtaId ;  /* 0x00000000000579c3 */ /* 0x000e620000008800 */
[----:B------:R-:W-:-:S07]  /*0250*/  UMOV UR4, 0x400 ;  /* 0x0000040000047882 */ /* 0x000fce0000000000 */
[----:B------:R-:W2:Y:S01]  /*0260*/  LDC.64 R4, c[0x0][0x390] ;  /* 0x0000e400ff047b82 */ /* 0x000ea20000000a00 */
[----:B-1----:R-:W-:-:S09]  /*0270*/  ULEA UR4, UR5, UR4, 0x18 ;  /* 0x0000000405047291 */ /* 0x002fd2000f8ec0ff */
[----:B------:R-:W2:Y:S04]  /*0280*/  LDS.64 R2, [UR4] ;  /* 0x00000004ff027984 */ /* 0x000ea80008000a00 */
[----:B--2---:R-:W-:Y:S01]  /*0290*/  REDG.E.ADD.F64.RN.STRONG.GPU desc[UR6][R4.64], R2 ;  /* 0x00000002040079a6 */ /* 0x004fe2000c12ff06 */
[----:B------:R-:W-:Y:S05]  /*02a0*/  EXIT ;  /* 0x000000000000794d */ /* 0x000fea0003800000 */
.L_x_2:
[----:B------:R-:W-:-:S00]  /*02b0*/  BRA `(.L_x_2) ;  /* 0xfffffffc00fc7947 */ /* 0x000fc0000383ffff */
[----:B------:R-:W-:-:S00]  /*02c0*/  NOP ;  /* 0x0000000000007918 */ /* 0x000fc00000000000 */
        /* <DEDUP_REMOVED lines=11> */
.L_x_3:


//--------------------- .nv.shared._Z11dot_productPdS_S_ --------------------------
	.section	.nv.shared._Z11dot_productPdS_S_,"aw",@nobits
	.sectionflags	@""
	.align	8
.nv.shared._Z11dot_productPdS_S_:
	.zero		9216


//--------------------- .nv.shared.reserved.0     --------------------------
	.section	.nv.shared.reserved.0,"aw",@nobits
	.weak		__nv_reservedSMEM_offset_0_alias
	.size		__nv_reservedSMEM_offset_0_alias, 0, 64
	.other		__nv_reservedSMEM_offset_0_alias,@"STO_CUDA_RESERVED_SHARED STV_DEFAULT"
__nv_reservedSMEM_offset_0_alias:
	.zero		0
	.zero		64


//--------------------- .nv.constant0._Z11dot_productPdS_S_ --------------------------
	.section	.nv.constant0._Z11dot_productPdS_S_,"a",@progbits
	.sectionflags	@""
	.align	4
.nv.constant0._Z11dot_productPdS_S_:
	.zero		920


//--------------------- SYMBOLS --------------------------

	.type		.nv.reservedSmem.offset0,@object
	.size		.nv.reservedSmem.offset0,0x4
	.type		.nv.reservedSmem.cap,@object
	.size		.nv.reservedSmem.cap,0x4
